//
// Generated by NVIDIA NVVM Compiler
//
// Compiler Build ID: CL-36424714
// Cuda compilation tools, release 13.0, V13.0.88
// Based on NVVM 20.0.0
//

.version 9.0
.target sm_100
.address_size 64

	// .globl	_Z14matrixMultiplyPfS_S_ii

.visible .entry _Z14matrixMultiplyPfS_S_ii(
	.param .u64 .ptr .align 1 _Z14matrixMultiplyPfS_S_ii_param_0,
	.param .u64 .ptr .align 1 _Z14matrixMultiplyPfS_S_ii_param_1,
	.param .u64 .ptr .align 1 _Z14matrixMultiplyPfS_S_ii_param_2,
	.param .u32 _Z14matrixMultiplyPfS_S_ii_param_3,
	.param .u32 _Z14matrixMultiplyPfS_S_ii_param_4
)
{
	.reg .pred 	%p<12>;
	.reg .b32 	%r<40>;
	.reg .b32 	%f<67>;
	.reg .b64 	%rd<53>;

	ld.param.u64 	%rd7, [_Z14matrixMultiplyPfS_S_ii_param_0];
	ld.param.u64 	%rd8, [_Z14matrixMultiplyPfS_S_ii_param_1];
	ld.param.u64 	%rd6, [_Z14matrixMultiplyPfS_S_ii_param_2];
	ld.param.u32 	%r18, [_Z14matrixMultiplyPfS_S_ii_param_3];
	ld.param.u32 	%r19, [_Z14matrixMultiplyPfS_S_ii_param_4];
	cvta.to.global.u64 	%rd1, %rd8;
	cvta.to.global.u64 	%rd2, %rd7;
	mov.u32 	%r20, %ctaid.y;
	mov.u32 	%r21, %ntid.y;
	mov.u32 	%r22, %tid.y;
	mad.lo.s32 	%r1, %r20, %r21, %r22;
	mov.u32 	%r23, %ctaid.x;
	mov.u32 	%r24, %ntid.x;
	mov.u32 	%r25, %tid.x;
	mad.lo.s32 	%r2, %r23, %r24, %r25;
	setp.ge.s32 	%p1, %r1, %r18;
	setp.ge.s32 	%p2, %r2, %r19;
	or.pred  	%p3, %p1, %p2;
	@%p3 bra 	$L__BB0_13;
	mul.lo.s32 	%r3, %r18, %r1;
	and.b32  	%r4, %r18, 7;
	setp.lt.u32 	%p4, %r18, 8;
	mov.f32 	%f66, 0f00000000;
	mov.b32 	%r38, 0;
	@%p4 bra 	$L__BB0_4;
	and.b32  	%r38, %r18, 2147483640;
	neg.s32 	%r36, %r38;
	shl.b32 	%r7, %r19, 3;
	mul.wide.u32 	%rd9, %r3, 4;
	add.s64 	%rd10, %rd9, %rd2;
	add.s64 	%rd52, %rd10, 16;
	mov.f32 	%f66, 0f00000000;
	mul.wide.s32 	%rd13, %r19, 4;
	mov.u32 	%r35, %r2;
$L__BB0_3:
	.pragma "nounroll";
	ld.global.f32 	%f16, [%rd52+-16];
	mul.wide.s32 	%rd11, %r35, 4;
	add.s64 	%rd12, %rd1, %rd11;
	ld.global.f32 	%f17, [%rd12];
	fma.rn.f32 	%f18, %f16, %f17, %f66;
	ld.global.f32 	%f19, [%rd52+-12];
	add.s64 	%rd14, %rd12, %rd13;
	ld.global.f32 	%f20, [%rd14];
	fma.rn.f32 	%f21, %f19, %f20, %f18;
	ld.global.f32 	%f22, [%rd52+-8];
	add.s64 	%rd15, %rd14, %rd13;
	ld.global.f32 	%f23, [%rd15];
	fma.rn.f32 	%f24, %f22, %f23, %f21;
	ld.global.f32 	%f25, [%rd52+-4];
	add.s64 	%rd16, %rd15, %rd13;
	ld.global.f32 	%f26, [%rd16];
	fma.rn.f32 	%f27, %f25, %f26, %f24;
	ld.global.f32 	%f28, [%rd52];
	add.s64 	%rd17, %rd16, %rd13;
	ld.global.f32 	%f29, [%rd17];
	fma.rn.f32 	%f30, %f28, %f29, %f27;
	ld.global.f32 	%f31, [%rd52+4];
	add.s64 	%rd18, %rd17, %rd13;
	ld.global.f32 	%f32, [%rd18];
	fma.rn.f32 	%f33, %f31, %f32, %f30;
	ld.global.f32 	%f34, [%rd52+8];
	add.s64 	%rd19, %rd18, %rd13;
	ld.global.f32 	%f35, [%rd19];
	fma.rn.f32 	%f36, %f34, %f35, %f33;
	ld.global.f32 	%f37, [%rd52+12];
	add.s64 	%rd20, %rd19, %rd13;
	ld.global.f32 	%f38, [%rd20];
	fma.rn.f32 	%f66, %f37, %f38, %f36;
	add.s32 	%r36, %r36, 8;
	add.s32 	%r35, %r35, %r7;
	add.s64 	%rd52, %rd52, 32;
	setp.ne.s32 	%p5, %r36, 0;
	@%p5 bra 	$L__BB0_3;
$L__BB0_4:
	setp.eq.s32 	%p6, %r4, 0;
	@%p6 bra 	$L__BB0_12;
	and.b32  	%r13, %r18, 3;
	setp.lt.u32 	%p7, %r4, 4;
	@%p7 bra 	$L__BB0_7;
	add.s32 	%r27, %r38, %r3;
	mul.wide.u32 	%rd21, %r27, 4;
	add.s64 	%rd22, %rd2, %rd21;
	ld.global.f32 	%f40, [%rd22];
	mad.lo.s32 	%r28, %r38, %r19, %r2;
	mul.wide.s32 	%rd23, %r28, 4;
	add.s64 	%rd24, %rd1, %rd23;
	ld.global.f32 	%f41, [%rd24];
	fma.rn.f32 	%f42, %f40, %f41, %f66;
	cvt.u64.u32 	%rd25, %r3;
	cvt.u64.u32 	%rd26, %r38;
	add.s64 	%rd27, %rd26, %rd25;
	shl.b64 	%rd28, %rd27, 2;
	add.s64 	%rd29, %rd2, %rd28;
	ld.global.f32 	%f43, [%rd29+4];
	mul.wide.s32 	%rd30, %r19, 4;
	add.s64 	%rd31, %rd24, %rd30;
	ld.global.f32 	%f44, [%rd31];
	fma.rn.f32 	%f45, %f43, %f44, %f42;
	ld.global.f32 	%f46, [%rd29+8];
	add.s64 	%rd32, %rd31, %rd30;
	ld.global.f32 	%f47, [%rd32];
	fma.rn.f32 	%f48, %f46, %f47, %f45;
	ld.global.f32 	%f49, [%rd29+12];
	add.s64 	%rd33, %rd32, %rd30;
	ld.global.f32 	%f50, [%rd33];
	fma.rn.f32 	%f66, %f49, %f50, %f48;
	add.s32 	%r38, %r38, 4;
$L__BB0_7:
	setp.eq.s32 	%p8, %r13, 0;
	@%p8 bra 	$L__BB0_12;
	setp.eq.s32 	%p9, %r13, 1;
	@%p9 bra 	$L__BB0_10;
	add.s32 	%r29, %r38, %r3;
	mul.wide.u32 	%rd34, %r29, 4;
	add.s64 	%rd35, %rd2, %rd34;
	ld.global.f32 	%f52, [%rd35];
	mad.lo.s32 	%r30, %r38, %r19, %r2;
	mul.wide.s32 	%rd36, %r30, 4;
	add.s64 	%rd37, %rd1, %rd36;
	ld.global.f32 	%f53, [%rd37];
	fma.rn.f32 	%f54, %f52, %f53, %f66;
	cvt.u64.u32 	%rd38, %r3;
	cvt.u64.u32 	%rd39, %r38;
	add.s64 	%rd40, %rd39, %rd38;
	shl.b64 	%rd41, %rd40, 2;
	add.s64 	%rd42, %rd2, %rd41;
	ld.global.f32 	%f55, [%rd42+4];
	mul.wide.s32 	%rd43, %r19, 4;
	add.s64 	%rd44, %rd37, %rd43;
	ld.global.f32 	%f56, [%rd44];
	fma.rn.f32 	%f66, %f55, %f56, %f54;
	add.s32 	%r38, %r38, 2;
$L__BB0_10:
	and.b32  	%r31, %r18, 1;
	setp.eq.b32 	%p10, %r31, 1;
	not.pred 	%p11, %p10;
	@%p11 bra 	$L__BB0_12;
	add.s32 	%r32, %r38, %r3;
	mul.wide.u32 	%rd45, %r32, 4;
	add.s64 	%rd46, %rd2, %rd45;
	ld.global.f32 	%f57, [%rd46];
	mad.lo.s32 	%r33, %r38, %r19, %r2;
	mul.wide.s32 	%rd47, %r33, 4;
	add.s64 	%rd48, %rd1, %rd47;
	ld.global.f32 	%f58, [%rd48];
	fma.rn.f32 	%f66, %f57, %f58, %f66;
$L__BB0_12:
	mad.lo.s32 	%r34, %r19, %r1, %r2;
	cvta.to.global.u64 	%rd49, %rd6;
	mul.wide.s32 	%rd50, %r34, 4;
	add.s64 	%rd51, %rd49, %rd50;
	st.global.f32 	[%rd51], %f66;
$L__BB0_13:
	ret;

}


// ===== COMPILED SASS (sm_100) =====

	.target	sm_100

	.elftype	@"ET_EXEC"


//--------------------- .note.nv.tkinfo           --------------------------
	.section	.note.nv.tkinfo,"",@"SHT_NOTE"
	.sectionflags	@"SHF_NOTE_NV_TKINFO"
	.tkinfo
        /*0018*/ 	.word	0x00000002
        /*0030*/ 	.string	""
        /*0030*/ 	.string	"ptxas"
        /*0030*/ 	.string	"Cuda compilation tools, release 13.0, V13.0.88"
        /*0030*/ 	.string	"Build cuda_13.0.r13.0/compiler.36424714_0"
        /*0030*/ 	.string	"-arch sm_100 -m 64 "



//--------------------- .note.nv.cuinfo           --------------------------
	.section	.note.nv.cuinfo,"",@"SHT_NOTE"
	.sectionflags	@"SHF_NOTE_NV_CUINFO"
        /*0018*/ 	.short	0x0002
        /*001a*/ 	.short	0x0064
        /*001c*/ 	.short	0x0082
	.zero		2


//--------------------- .nv.info                  --------------------------
	.section	.nv.info,"",@"SHT_CUDA_INFO"
	.align	4


	//----- nvinfo : EIATTR_REGCOUNT
	.align		4
        /*0000*/ 	.byte	0x04, 0x2f
        /*0002*/ 	.short	(.L_1 - .L_0)
	.align		4
.L_0:
        /*0004*/ 	.word	index@(_Z14matrixMultiplyPfS_S_ii)
        /*0008*/ 	.word	0x00000020


	//----- nvinfo : EIATTR_FRAME_SIZE
	.align		4
.L_1:
        /*000c*/ 	.byte	0x04, 0x11
        /*000e*/ 	.short	(.L_3 - .L_2)
	.align		4
.L_2:
        /*0010*/ 	.word	index@(_Z14matrixMultiplyPfS_S_ii)
        /*0014*/ 	.word	0x00000000


	//----- nvinfo : EIATTR_MIN_STACK_SIZE
	.align		4
.L_3:
        /*0018*/ 	.byte	0x04, 0x12
        /*001a*/ 	.short	(.L_5 - .L_4)
	.align		4
.L_4:
        /*001c*/ 	.word	index@(_Z14matrixMultiplyPfS_S_ii)
        /*0020*/ 	.word	0x00000000
.L_5:


//--------------------- .nv.compat                --------------------------
	.section	.nv.compat,"",@"SHT_CUDA_COMPAT_INFO"
	.align	4
        /*0000*/ 	.byte	0x02, 0x09, 0x00, 0x00, 0x02, 0x02, 0x01, 0x00, 0x02, 0x05, 0x05, 0x00, 0x03, 0x07, 0x01, 0x01
        /*0010*/ 	.byte	0x02, 0x03, 0x00, 0x00, 0x02, 0x06, 0x01, 0x00, 0x04, 0x0b, 0x08, 0x00, 0x09, 0x00, 0x00, 0x00
        /*0020*/ 	.byte	0x00, 0x00, 0x00, 0x00


//--------------------- .nv.info._Z14matrixMultiplyPfS_S_ii --------------------------
	.section	.nv.info._Z14matrixMultiplyPfS_S_ii,"",@"SHT_CUDA_INFO"
	.sectionflags	@""
	.align	4


	//----- nvinfo : EIATTR_CUDA_API_VERSION
	.align		4
        /*0000*/ 	.byte	0x04, 0x37
        /*0002*/ 	.short	(.L_7 - .L_6)
.L_6:
        /*0004*/ 	.word	0x00000082


	//----- nvinfo : EIATTR_KPARAM_INFO
	.align		4
.L_7:
        /*0008*/ 	.byte	0x04, 0x17
        /*000a*/ 	.short	(.L_9 - .L_8)
.L_8:
        /*000c*/ 	.word	0x00000000
        /*0010*/ 	.short	0x0004
        /*0012*/ 	.short	0x001c
        /*0014*/ 	.byte	0x00, 0xf0, 0x11, 0x00


	//----- nvinfo : EIATTR_KPARAM_INFO
	.align		4
.L_9:
        /*0018*/ 	.byte	0x04, 0x17
        /*001a*/ 	.short	(.L_11 - .L_10)
.L_10:
        /*001c*/ 	.word	0x00000000
        /*0020*/ 	.short	0x0003
        /*0022*/ 	.short	0x0018
        /*0024*/ 	.byte	0x00, 0xf0, 0x11, 0x00


	//----- nvinfo : EIATTR_KPARAM_INFO
	.align		4
.L_11:
        /*0028*/ 	.byte	0x04, 0x17
        /*002a*/ 	.short	(.L_13 - .L_12)
.L_12:
        /*002c*/ 	.word	0x00000000
        /*0030*/ 	.short	0x0002
        /*0032*/ 	.short	0x0010
        /*0034*/ 	.byte	0x00, 0xf5, 0x21, 0x00


	//----- nvinfo : EIATTR_KPARAM_INFO
	.align		4
.L_13:
        /*0038*/ 	.byte	0x04, 0x17
        /*003a*/ 	.short	(.L_15 - .L_14)
.L_14:
        /*003c*/ 	.word	0x00000000
        /*0040*/ 	.short	0x0001
        /*0042*/ 	.short	0x0008
        /*0044*/ 	.byte	0x00, 0xf5, 0x21, 0x00


	//----- nvinfo : EIATTR_KPARAM_INFO
	.align		4
.L_15:
        /*0048*/ 	.byte	0x04, 0x17
        /*004a*/ 	.short	(.L_17 - .L_16)
.L_16:
        /*004c*/ 	.word	0x00000000
        /*0050*/ 	.short	0x0000
        /*0052*/ 	.short	0x0000
        /*0054*/ 	.byte	0x00, 0xf5, 0x21, 0x00


	//----- nvinfo : EIATTR_SPARSE_MMA_MASK
	.align		4
.L_17:
        /*0058*/ 	.byte	0x03, 0x50
        /*005a*/ 	.short	0x0000


	//----- nvinfo : EIATTR_MAXREG_COUNT
	.align		4
        /*005c*/ 	.byte	0x03, 0x1b
        /*005e*/ 	.short	0x00ff


	//----- nvinfo : EIATTR_MERCURY_ISA_VERSION
	.align		4
        /*0060*/ 	.byte	0x03, 0x5f
        /*0062*/ 	.short	0x0101


	//----- nvinfo : EIATTR_VRC_CTA_INIT_COUNT
	.align		4
        /*0064*/ 	.byte	0x02, 0x4a
	.zero		1
	.zero		1


	//----- nvinfo : EIATTR_EXIT_INSTR_OFFSETS
	.align		4
        /*0068*/ 	.byte	0x04, 0x1c
        /*006a*/ 	.short	(.L_19 - .L_18)


	//   ....[0]....
.L_18:
        /*006c*/ 	.word	0x000000c0


	//   ....[1]....
        /*0070*/ 	.word	0x000008a0


	//----- nvinfo : EIATTR_CBANK_PARAM_SIZE
	.align		4
.L_19:
        /*0074*/ 	.byte	0x03, 0x19
        /*0076*/ 	.short	0x0020


	//----- nvinfo : EIATTR_PARAM_CBANK
	.align		4
        /*0078*/ 	.byte	0x04, 0x0a
        /*007a*/ 	.short	(.L_21 - .L_20)
	.align		4
.L_20:
        /*007c*/ 	.word	index@(.nv.constant0._Z14matrixMultiplyPfS_S_ii)
        /*0080*/ 	.short	0x0380
        /*0082*/ 	.short	0x0020


	//----- nvinfo : EIATTR_SW_WAR
	.align		4
.L_21:
        /*0084*/ 	.byte	0x04, 0x36
        /*0086*/ 	.short	(.L_23 - .L_22)
.L_22:
        /*0088*/ 	.word	0x00000008
.L_23:


//--------------------- .nv.callgraph             --------------------------
	.section	.nv.callgraph,"",@"SHT_CUDA_CALLGRAPH"
	.align	4
	.sectionentsize	8
	.align		4
        /*0000*/ 	.word	0x00000000
	.align		4
        /*0004*/ 	.word	0xffffffff
	.align		4
        /*0008*/ 	.word	0x00000000
	.align		4
        /*000c*/ 	.word	0xfffffffe
	.align		4
        /*0010*/ 	.word	0x00000000
	.align		4
        /*0014*/ 	.word	0xfffffffd
	.align		4
        /*0018*/ 	.word	0x00000000
	.align		4
        /*001c*/ 	.word	0xfffffffc


//--------------------- .text._Z14matrixMultiplyPfS_S_ii --------------------------
	.section	.text._Z14matrixMultiplyPfS_S_ii,"ax",@progbits
	.align	128
        .global         _Z14matrixMultiplyPfS_S_ii
        .type           _Z14matrixMultiplyPfS_S_ii,@function
        .size           _Z14matrixMultiplyPfS_S_ii,(.L_x_5 - _Z14matrixMultiplyPfS_S_ii)
        .other          _Z14matrixMultiplyPfS_S_ii,@"STO_CUDA_ENTRY STV_DEFAULT"
_Z14matrixMultiplyPfS_S_ii:
.text._Z14matrixMultiplyPfS_S_ii:
[----:B------:R-:W-:Y:S01]  /*0000*/  LDC R1, c[0x0][0x37c] ;  /* 0x0000df00ff017b82 */ /* 0x000fe20000000800 */
[----:B------:R-:W0:Y:S07]  /*0010*/  S2R R5, SR_TID.X ;  /* 0x0000000000057919 */ /* 0x000e2e0000002100 */
[----:B------:R-:W1:Y:S01]  /*0020*/  LDC R19, c[0x0][0x364] ;  /* 0x0000d900ff137b82 */ /* 0x000e620000000800 */
[----:B------:R-:W1:Y:S07]  /*0030*/  S2R R4, SR_TID.Y ;  /* 0x0000000000047919 */ /* 0x000e6e0000002200 */
[----:B------:R-:W0:Y:S08]  /*0040*/  S2UR UR5, SR_CTAID.X ;  /* 0x00000000000579c3 */ /* 0x000e300000002500 */
[----:B------:R-:W0:Y:S08]  /*0050*/  LDC R0, c[0x0][0x360] ;  /* 0x0000d800ff007b82 */ /* 0x000e300000000800 */
[----:B------:R-:W1:Y:S08]  /*0060*/  S2UR UR4, SR_CTAID.Y ;  /* 0x00000000000479c3 */ /* 0x000e700000002600 */
[----:B------:R-:W2:Y:S01]  /*0070*/  LDC.64 R2, c[0x0][0x398] ;  /* 0x0000e600ff027b82 */ /* 0x000ea20000000a00 */
[----:B0-----:R-:W-:-:S02]  /*0080*/  IMAD R0, R0, UR5, R5 ;  /* 0x0000000500007c24 */ /* 0x001fc4000f8e0205 */
[----:B-1----:R-:W-:-:S03]  /*0090*/  IMAD R19, R19, UR4, R4 ;  /* 0x0000000413137c24 */ /* 0x002fc6000f8e0204 */
[----:B--2---:R-:W-:-:S04]  /*00a0*/  ISETP.GE.AND P0, PT, R0, R3, PT ;  /* 0x000000030000720c */ /* 0x004fc80003f06270 */
[----:B------:R-:W-:-:S13]  /*00b0*/  ISETP.GE.OR P0, PT, R19, R2, P0 ;  /* 0x000000021300720c */ /* 0x000fda0000706670 */
[----:B------:R-:W-:Y:S05]  /*00c0*/  @P0 EXIT ;  /* 0x000000000000094d */ /* 0x000fea0003800000 */
[C---:B------:R-:W-:Y:S01]  /*00d0*/  ISETP.GE.U32.AND P1, PT, R2.reuse, 0x8, PT ;  /* 0x000000080200780c */ /* 0x040fe20003f26070 */
[----:B------:R-:W0:Y:S01]  /*00e0*/  LDCU.64 UR4, c[0x0][0x358] ;  /* 0x00006b00ff0477ac */ /* 0x000e220008000a00 */
[----:B------:R-:W-:Y:S01]  /*00f0*/  LOP3.LUT R27, R2, 0x7, RZ, 0xc0, !PT ;  /* 0x00000007021b7812 */ /* 0x000fe200078ec0ff */
[----:B------:R-:W-:Y:S02]  /*0100*/  HFMA2 R24, -RZ, RZ, 0, 0 ;  /* 0x00000000ff187431 */ /* 0x000fe400000001ff */
[----:B------:R-:W-:Y:S01]  /*0110*/  IMAD R18, R19, R2, RZ ;  /* 0x0000000213127224 */ /* 0x000fe200078e02ff */
[----:B------:R-:W-:Y:S02]  /*0120*/  MOV R21, RZ ;  /* 0x000000ff00157202 */ /* 0x000fe40000000f00 */
[----:B------:R-:W-:-:S05]  /*0130*/  ISETP.NE.AND P0, PT, R27, RZ, PT ;  /* 0x000000ff1b00720c */ /* 0x000fca0003f05270 */
[----:B------:R-:W-:Y:S08]  /*0140*/  @!P1 BRA `(.L_x_0) ;  /* 0x0000000000c49947 */ /* 0x000ff00003800000 */
[----:B------:R-:W1:Y:S01]  /*0150*/  LDC.64 R4, c[0x0][0x380] ;  /* 0x0000e000ff047b82 */ /* 0x000e620000000a00 */
[----:B------:R-:W-:Y:S02]  /*0160*/  LOP3.LUT R21, R2, 0x7ffffff8, RZ, 0xc0, !PT ;  /* 0x7ffffff802157812 */ /* 0x000fe400078ec0ff */
[----:B------:R-:W-:Y:S02]  /*0170*/  MOV R24, RZ ;  /* 0x000000ff00187202 */ /* 0x000fe40000000f00 */
[----:B------:R-:W-:Y:S02]  /*0180*/  MOV R20, R0 ;  /* 0x0000000000147202 */ /* 0x000fe40000000f00 */
[----:B------:R-:W-:Y:S01]  /*0190*/  IADD3 R22, PT, PT, -R21, RZ, RZ ;  /* 0x000000ff15167210 */ /* 0x000fe20007ffe1ff */
[----:B-1----:R-:W-:-:S03]  /*01a0*/  IMAD.WIDE.U32 R4, R18, 0x4, R4 ;  /* 0x0000000412047825 */ /* 0x002fc600078e0004 */
[----:B------:R-:W-:-:S04]  /*01b0*/  IADD3 R6, P1, PT, R4, 0x10, RZ ;  /* 0x0000001004067810 */ /* 0x000fc80007f3e0ff */
[----:B------:R-:W-:-:S09]  /*01c0*/  IADD3.X R7, PT, PT, RZ, R5, RZ, P1, !PT ;  /* 0x00000005ff077210 */ /* 0x000fd20000ffe4ff */
.L_x_1:
[----:B------:R-:W1:Y:S01]  /*01d0*/  LDC.64 R16, c[0x0][0x388] ;  /* 0x0000e200ff107b82 */ /* 0x000e620000000a00 */
[----:B------:R-:W-:Y:S02]  /*01e0*/  MOV R4, R6 ;  /* 0x0000000600047202 */ /* 0x000fe40000000f00 */
[----:B------:R-:W-:-:S05]  /*01f0*/  MOV R5, R7 ;  /* 0x0000000700057202 */ /* 0x000fca0000000f00 */
[----:B0-----:R-:W2:Y:S04]  /*0200*/  LDG.E R25, desc[UR4][R4.64+-0x10] ;  /* 0xfffff00404197981 */ /* 0x001ea8000c1e1900 */
[----:B------:R-:W3:Y:S04]  /*0210*/  LDG.E R23, desc[UR4][R4.64+-0xc] ;  /* 0xfffff40404177981 */ /* 0x000ee8000c1e1900 */
[----:B------:R-:W4:Y:S04]  /*0220*/  LDG.E R29, desc[UR4][R4.64+-0x8] ;  /* 0xfffff804041d7981 */ /* 0x000f28000c1e1900 */
[----:B------:R-:W5:Y:S01]  /*0230*/  LDG.E R28, desc[UR4][R4.64+-0x4] ;  /* 0xfffffc04041c7981 */ /* 0x000f62000c1e1900 */
[----:B-1----:R-:W-:-:S05]  /*0240*/  IMAD.WIDE R16, R20, 0x4, R16 ;  /* 0x0000000414107825 */ /* 0x002fca00078e0210 */
[----:B------:R0:W2:Y:S01]  /*0250*/  LDG.E R26, desc[UR4][R16.64] ;  /* 0x00000004101a7981 */ /* 0x0000a2000c1e1900 */
[----:B------:R-:W-:-:S04]  /*0260*/  IMAD.WIDE R14, R3, 0x4, R16 ;  /* 0x00000004030e7825 */ /* 0x000fc800078e0210 */
[C---:B------:R-:W-:Y:S02]  /*0270*/  IMAD.WIDE R6, R3.reuse, 0x4, R14 ;  /* 0x0000000403067825 */ /* 0x040fe400078e020e */
[----:B------:R-:W3:Y:S02]  /*0280*/  LDG.E R14, desc[UR4][R14.64] ;  /* 0x000000040e0e7981 */ /* 0x000ee4000c1e1900 */
[C---:B------:R-:W-:Y:S02]  /*0290*/  IMAD.WIDE R10, R3.reuse, 0x4, R6 ;  /* 0x00000004030a7825 */ /* 0x040fe400078e0206 */
[----:B------:R-:W4:Y:S02]  /*02a0*/  LDG.E R6, desc[UR4][R6.64] ;  /* 0x0000000406067981 */ /* 0x000f24000c1e1900 */
[C---:B------:R-:W-:Y:S02]  /*02b0*/  IMAD.WIDE R8, R3.reuse, 0x4, R10 ;  /* 0x0000000403087825 */ /* 0x040fe400078e020a */
[----:B------:R-:W5:Y:S02]  /*02c0*/  LDG.E R10, desc[UR4][R10.64] ;  /* 0x000000040a0a7981 */ /* 0x000f64000c1e1900 */
[----:B------:R-:W-:-:S02]  /*02d0*/  IMAD.WIDE R12, R3, 0x4, R8 ;  /* 0x00000004030c7825 */ /* 0x000fc400078e0208 */
[----:B------:R-:W5:Y:S04]  /*02e0*/  LDG.E R7, desc[UR4][R4.64] ;  /* 0x0000000404077981 */ /* 0x000f68000c1e1900 */
[----:B------:R-:W5:Y:S01]  /*02f0*/  LDG.E R8, desc[UR4][R8.64] ;  /* 0x0000000408087981 */ /* 0x000f62000c1e1900 */
[----:B0-----:R-:W-:-:S03]  /*0300*/  IMAD.WIDE R16, R3, 0x4, R12 ;  /* 0x0000000403107825 */ /* 0x001fc600078e020c */
[----:B------:R-:W5:Y:S04]  /*0310*/  LDG.E R12, desc[UR4][R12.64] ;  /* 0x000000040c0c7981 */ /* 0x000f68000c1e1900 */
[----:B------:R-:W5:Y:S04]  /*0320*/  LDG.E R15, desc[UR4][R16.64] ;  /* 0x00000004100f7981 */ /* 0x000f68000c1e1900 */
[----:B------:R-:W5:Y:S04]  /*0330*/  LDG.E R9, desc[UR4][R4.64+0x4] ;  /* 0x0000040404097981 */ /* 0x000f68000c1e1900 */
[----:B------:R-:W5:Y:S01]  /*0340*/  LDG.E R11, desc[UR4][R4.64+0xc] ;  /* 0x00000c04040b7981 */ /* 0x000f62000c1e1900 */
[----:B--2---:R-:W-:Y:S01]  /*0350*/  FFMA R26, R25, R26, R24 ;  /* 0x0000001a191a7223 */ /* 0x004fe20000000018 */
[----:B------:R-:W-:-:S02]  /*0360*/  IMAD.WIDE R24, R3, 0x4, R16 ;  /* 0x0000000403187825 */ /* 0x000fc400078e0210 */
[----:B------:R-:W2:Y:S04]  /*0370*/  LDG.E R16, desc[UR4][R4.64+0x8] ;  /* 0x0000080404107981 */ /* 0x000ea8000c1e1900 */
[----:B------:R-:W2:Y:S01]  /*0380*/  LDG.E R24, desc[UR4][R24.64] ;  /* 0x0000000418187981 */ /* 0x000ea2000c1e1900 */
[----:B---3--:R-:W-:Y:S01]  /*0390*/  FFMA R14, R23, R14, R26 ;  /* 0x0000000e170e7223 */ /* 0x008fe2000000001a */
[----:B------:R-:W-:-:S03]  /*03a0*/  IADD3 R22, PT, PT, R22, 0x8, RZ ;  /* 0x0000000816167810 */ /* 0x000fc60007ffe0ff */
[----:B----4-:R-:W-:Y:S01]  /*03b0*/  FFMA R29, R29, R6, R14 ;  /* 0x000000061d1d7223 */ /* 0x010fe2000000000e */
[----:B------:R-:W-:-:S03]  /*03c0*/  ISETP.NE.AND P1, PT, R22, RZ, PT ;  /* 0x000000ff1600720c */ /* 0x000fc60003f25270 */
[----:B-----5:R-:W-:Y:S01]  /*03d0*/  FFMA R10, R28, R10, R29 ;  /* 0x0000000a1c0a7223 */ /* 0x020fe2000000001d */
[----:B------:R-:W-:-:S03]  /*03e0*/  IADD3 R6, P2, PT, R4, 0x20, RZ ;  /* 0x0000002004067810 */ /* 0x000fc60007f5e0ff */
[----:B------:R-:W-:Y:S01]  /*03f0*/  FFMA R8, R7, R8, R10 ;  /* 0x0000000807087223 */ /* 0x000fe2000000000a */
[----:B------:R-:W-:Y:S02]  /*0400*/  IADD3.X R7, PT, PT, RZ, R5, RZ, P2, !PT ;  /* 0x00000005ff077210 */ /* 0x000fe400017fe4ff */
[----:B------:R-:W-:Y:S01]  /*0410*/  LEA R20, R3, R20, 0x3 ;  /* 0x0000001403147211 */ /* 0x000fe200078e18ff */
[----:B------:R-:W-:-:S04]  /*0420*/  FFMA R9, R9, R12, R8 ;  /* 0x0000000c09097223 */ /* 0x000fc80000000008 */
[----:B--2---:R-:W-:-:S04]  /*0430*/  FFMA R16, R16, R15, R9 ;  /* 0x0000000f10107223 */ /* 0x004fc80000000009 */
[----:B------:R-:W-:Y:S01]  /*0440*/  FFMA R24, R11, R24, R16 ;  /* 0x000000180b187223 */ /* 0x000fe20000000010 */
[----:B------:R-:W-:Y:S06]  /*0450*/  @P1 BRA `(.L_x_1) ;  /* 0xfffffffc005c1947 */ /* 0x000fec000383ffff */
.L_x_0:
[----:B------:R-:W-:Y:S05]  /*0460*/  @!P0 BRA `(.L_x_2) ;  /* 0x0000000000fc8947 */ /* 0x000fea0003800000 */
[----:B------:R-:W-:Y:S02]  /*0470*/  ISETP.GE.U32.AND P1, PT, R27, 0x4, PT ;  /* 0x000000041b00780c */ /* 0x000fe40003f26070 */
[----:B------:R-:W-:-:S04]  /*0480*/  LOP3.LUT R16, R2, 0x3, RZ, 0xc0, !PT ;  /* 0x0000000302107812 */ /* 0x000fc800078ec0ff */
[----:B------:R-:W-:-:S07]  /*0490*/  ISETP.NE.AND P0, PT, R16, RZ, PT ;  /* 0x000000ff1000720c */ /* 0x000fce0003f05270 */
[----:B------:R-:W-:Y:S06]  /*04a0*/  @!P1 BRA `(.L_x_3) ;  /* 0x00000000006c9947 */ /* 0x000fec0003800000 */
[----:B------:R-:W1:Y:S01]  /*04b0*/  LDC.64 R10, c[0x0][0x388] ;  /* 0x0000e200ff0a7b82 */ /* 0x000e620000000a00 */
[----:B------:R-:W2:Y:S01]  /*04c0*/  LDCU.64 UR6, c[0x0][0x380] ;  /* 0x00007000ff0677ac */ /* 0x000ea20008000a00 */
[----:B------:R-:W-:Y:S01]  /*04d0*/  IMAD R7, R21, R3, R0 ;  /* 0x0000000315077224 */ /* 0x000fe200078e0200 */
[CC--:B------:R-:W-:Y:S02]  /*04e0*/  IADD3 R5, PT, PT, R18.reuse, R21.reuse, RZ ;  /* 0x0000001512057210 */ /* 0x0c0fe40007ffe0ff */
[----:B------:R-:W-:-:S03]  /*04f0*/  IADD3 R6, P1, PT, R18, R21, RZ ;  /* 0x0000001512067210 */ /* 0x000fc60007f3e0ff */
[----:B------:R-:W3:Y:S01]  /*0500*/  LDC.64 R14, c[0x0][0x380] ;  /* 0x0000e000ff0e7b82 */ /* 0x000ee20000000a00 */
[----:B-1----:R-:W-:-:S04]  /*0510*/  IMAD.WIDE R10, R7, 0x4, R10 ;  /* 0x00000004070a7825 */ /* 0x002fc800078e020a */
[----:B------:R-:W-:Y:S02]  /*0520*/  IMAD.WIDE R12, R3, 0x4, R10 ;  /* 0x00000004030c7825 */ /* 0x000fe400078e020a */
[----:B0-----:R-:W4:Y:S02]  /*0530*/  LDG.E R10, desc[UR4][R10.64] ;  /* 0x000000040a0a7981 */ /* 0x001f24000c1e1900 */
[----:B---3--:R-:W-:Y:S01]  /*0540*/  IMAD.WIDE.U32 R14, R5, 0x4, R14 ;  /* 0x00000004050e7825 */ /* 0x008fe200078e000e */
[----:B------:R-:W-:Y:S02]  /*0550*/  IADD3.X R5, PT, PT, RZ, RZ, RZ, P1, !PT ;  /* 0x000000ffff057210 */ /* 0x000fe40000ffe4ff */
[----:B--2---:R-:W-:-:S03]  /*0560*/  LEA R4, P1, R6, UR6, 0x2 ;  /* 0x0000000606047c11 */ /* 0x004fc6000f8210ff */
[----:B------:R-:W4:Y:S01]  /*0570*/  LDG.E R15, desc[UR4][R14.64] ;  /* 0x000000040e0f7981 */ /* 0x000f22000c1e1900 */
[----:B------:R-:W-:Y:S01]  /*0580*/  LEA.HI.X R5, R6, UR7, R5, 0x2, P1 ;  /* 0x0000000706057c11 */ /* 0x000fe200088f1405 */
[C---:B------:R-:W-:Y:S02]  /*0590*/  IMAD.WIDE R6, R3.reuse, 0x4, R12 ;  /* 0x0000000403067825 */ /* 0x040fe400078e020c */
[----:B------:R-:W2:Y:S04]  /*05a0*/  LDG.E R12, desc[UR4][R12.64] ;  /* 0x000000040c0c7981 */ /* 0x000ea8000c1e1900 */
[----:B------:R-:W2:Y:S01]  /*05b0*/  LDG.E R17, desc[UR4][R4.64+0x4] ;  /* 0x0000040404117981 */ /* 0x000ea2000c1e1900 */
[----:B------:R-:W-:-:S03]  /*05c0*/  IMAD.WIDE R8, R3, 0x4, R6 ;  /* 0x0000000403087825 */ /* 0x000fc600078e0206 */
[----:B------:R-:W3:Y:S04]  /*05d0*/  LDG.E R22, desc[UR4][R6.64] ;  /* 0x0000000406167981 */ /* 0x000ee8000c1e1900 */
[----:B------:R-:W3:Y:S04]  /*05e0*/  LDG.E R20, desc[UR4][R4.64+0x8] ;  /* 0x0000080404147981 */ /* 0x000ee8000c1e1900 */
[----:B------:R-:W5:Y:S04]  /*05f0*/  LDG.E R26, desc[UR4][R4.64+0xc] ;  /* 0x00000c04041a7981 */ /* 0x000f68000c1e1900 */
[----:B------:R-:W5:Y:S01]  /*0600*/  LDG.E R8, desc[UR4][R8.64] ;  /* 0x0000000408087981 */ /* 0x000f62000c1e1900 */
[----:B------:R-:W-:Y:S01]  /*0610*/  IADD3 R21, PT, PT, R21, 0x4, RZ ;  /* 0x0000000415157810 */ /* 0x000fe20007ffe0ff */
[----:B----4-:R-:W-:-:S04]  /*0620*/  FFMA R24, R15, R10, R24 ;  /* 0x0000000a0f187223 */ /* 0x010fc80000000018 */
[----:B--2---:R-:W-:-:S04]  /*0630*/  FFMA R17, R17, R12, R24 ;  /* 0x0000000c11117223 */ /* 0x004fc80000000018 */
[----:B---3--:R-:W-:-:S04]  /*0640*/  FFMA R17, R20, R22, R17 ;  /* 0x0000001614117223 */ /* 0x008fc80000000011 */
[----:B-----5:R-:W-:-:S07]  /*0650*/  FFMA R24, R26, R8, R17 ;  /* 0x000000081a187223 */ /* 0x020fce0000000011 */
.L_x_3:
[----:B------:R-:W-:Y:S05]  /*0660*/  @!P0 BRA `(.L_x_2) ;  /* 0x00000000007c8947 */ /* 0x000fea0003800000 */
[----:B------:R-:W-:Y:S01]  /*0670*/  ISETP.NE.AND P1, PT, R16, 0x1, PT ;  /* 0x000000011000780c */ /* 0x000fe20003f25270 */
[----:B------:R-:W1:Y:S01]  /*0680*/  LDC.64 R12, c[0x0][0x380] ;  /* 0x0000e000ff0c7b82 */ /* 0x000e620000000a00 */
[----:B------:R-:W-:-:S04]  /*0690*/  LOP3.LUT R2, R2, 0x1, RZ, 0xc0, !PT ;  /* 0x0000000102027812 */ /* 0x000fc800078ec0ff */
[----:B------:R-:W-:-:S03]  /*06a0*/  ISETP.NE.U32.AND P0, PT, R2, 0x1, PT ;  /* 0x000000010200780c */ /* 0x000fc60003f05070 */
[----:B------:R-:W2:Y:S04]  /*06b0*/  LDC.64 R10, c[0x0][0x388] ;  /* 0x0000e200ff0a7b82 */ /* 0x000ea80000000a00 */
[CC--:B------:R-:W-:Y:S02]  /*06c0*/  @P1 IADD3 R15, PT, PT, R18.reuse, R21.reuse, RZ ;  /* 0x00000015120f1210 */ /* 0x0c0fe40007ffe0ff */
[----:B------:R-:W-:Y:S02]  /*06d0*/  @P1 IADD3 R2, P2, PT, R18, R21, RZ ;  /* 0x0000001512021210 */ /* 0x000fe40007f5e0ff */
[----:B------:R-:W3:Y:S02]  /*06e0*/  @P1 LDC.64 R8, c[0x0][0x380] ;  /* 0x0000e000ff081b82 */ /* 0x000ee40000000a00 */
[----:B------:R-:W-:-:S06]  /*06f0*/  @P1 IADD3.X R14, PT, PT, RZ, RZ, RZ, P2, !PT ;  /* 0x000000ffff0e1210 */ /* 0x000fcc00017fe4ff */
[----:B------:R-:W4:Y:S01]  /*0700*/  LDC.64 R6, c[0x0][0x380] ;  /* 0x0000e000ff067b82 */ /* 0x000f220000000a00 */
[----:B-1----:R-:W-:-:S04]  /*0710*/  @P1 IMAD.WIDE.U32 R12, R15, 0x4, R12 ;  /* 0x000000040f0c1825 */ /* 0x002fc800078e000c */
[C---:B------:R-:W-:Y:S01]  /*0720*/  @P1 IMAD R15, R21.reuse, R3, R0 ;  /* 0x00000003150f1224 */ /* 0x040fe200078e0200 */
[----:B------:R-:W-:Y:S01]  /*0730*/  @P1 IADD3 R21, PT, PT, R21, 0x2, RZ ;  /* 0x0000000215151810 */ /* 0x000fe20007ffe0ff */
[----:B0-----:R-:W5:Y:S01]  /*0740*/  @P1 LDG.E R13, desc[UR4][R12.64] ;  /* 0x000000040c0d1981 */ /* 0x001f62000c1e1900 */
[----:B------:R-:W0:Y:S01]  /*0750*/  LDC.64 R4, c[0x0][0x388] ;  /* 0x0000e200ff047b82 */ /* 0x000e220000000a00 */
[----:B--2---:R-:W-:Y:S01]  /*0760*/  @P1 IMAD.WIDE R10, R15, 0x4, R10 ;  /* 0x000000040f0a1825 */ /* 0x004fe200078e020a */
[----:B------:R-:W-:Y:S02]  /*0770*/  @!P0 IADD3 R17, PT, PT, R18, R21, RZ ;  /* 0x0000001512118210 */ /* 0x000fe40007ffe0ff */
[----:B---3--:R-:W-:Y:S01]  /*0780*/  @P1 LEA R8, P2, R2, R8, 0x2 ;  /* 0x0000000802081211 */ /* 0x008fe200078410ff */
[----:B------:R-:W-:-:S03]  /*0790*/  @!P0 IMAD R21, R21, R3, R0 ;  /* 0x0000000315158224 */ /* 0x000fc600078e0200 */
[----:B------:R-:W-:Y:S01]  /*07a0*/  @P1 LEA.HI.X R9, R2, R9, R14, 0x2, P2 ;  /* 0x0000000902091211 */ /* 0x000fe200010f140e */
[----:B------:R-:W-:Y:S01]  /*07b0*/  @P1 IMAD.WIDE R14, R3, 0x4, R10 ;  /* 0x00000004030e1825 */ /* 0x000fe200078e020a */
[----:B------:R-:W5:Y:S03]  /*07c0*/  @P1 LDG.E R2, desc[UR4][R10.64] ;  /* 0x000000040a021981 */ /* 0x000f66000c1e1900 */
[----:B----4-:R-:W-:Y:S01]  /*07d0*/  @!P0 IMAD.WIDE.U32 R6, R17, 0x4, R6 ;  /* 0x0000000411068825 */ /* 0x010fe200078e0006 */
[----:B------:R-:W2:Y:S04]  /*07e0*/  @P1 LDG.E R9, desc[UR4][R8.64+0x4] ;  /* 0x0000040408091981 */ /* 0x000ea8000c1e1900 */
[----:B------:R-:W2:Y:S01]  /*07f0*/  @P1 LDG.E R14, desc[UR4][R14.64] ;  /* 0x000000040e0e1981 */ /* 0x000ea2000c1e1900 */
[----:B0-----:R-:W-:-:S03]  /*0800*/  @!P0 IMAD.WIDE R4, R21, 0x4, R4 ;  /* 0x0000000415048825 */ /* 0x001fc600078e0204 */
[----:B------:R-:W3:Y:S04]  /*0810*/  @!P0 LDG.E R7, desc[UR4][R6.64] ;  /* 0x0000000406078981 */ /* 0x000ee8000c1e1900 */
[----:B------:R-:W3:Y:S01]  /*0820*/  @!P0 LDG.E R4, desc[UR4][R4.64] ;  /* 0x0000000404048981 */ /* 0x000ee2000c1e1900 */
[----:B-----5:R-:W-:-:S04]  /*0830*/  @P1 FFMA R2, R13, R2, R24 ;  /* 0x000000020d021223 */ /* 0x020fc80000000018 */
[----:B--2---:R-:W-:-:S04]  /*0840*/  @P1 FFMA R24, R9, R14, R2 ;  /* 0x0000000e09181223 */ /* 0x004fc80000000002 */
[----:B---3--:R-:W-:-:S07]  /*0850*/  @!P0 FFMA R24, R7, R4, R24 ;  /* 0x0000000407188223 */ /* 0x008fce0000000018 */
.L_x_2:
[----:B------:R-:W1:Y:S01]  /*0860*/  LDC.64 R4, c[0x0][0x390] ;  /* 0x0000e400ff047b82 */ /* 0x000e620000000a00 */
[----:B------:R-:W-:-:S04]  /*0870*/  IMAD R3, R19, R3, R0 ;  /* 0x0000000313037224 */ /* 0x000fc800078e0200 */
[----:B-1----:R-:W-:-:S05]  /*0880*/  IMAD.WIDE R2, R3, 0x4, R4 ;  /* 0x0000000403027825 */ /* 0x002fca00078e0204 */
[----:B0-----:R-:W-:Y:S01]  /*0890*/  STG.E desc[UR4][R2.64], R24 ;  /* 0x0000001802007986 */ /* 0x001fe2000c101904 */
[----:B------:R-:W-:Y:S05]  /*08a0*/  EXIT ;  /* 0x000000000000794d */ /* 0x000fea0003800000 */
.L_x_4:
[----:B------:R-:W-:-:S00]  /*08b0*/  BRA `(.L_x_4) ;  /* 0xfffffffc00fc7947 */ /* 0x000fc0000383ffff */
[----:B------:R-:W-:-:S00]  /*08c0*/  NOP ;  /* 0x0000000000007918 */ /* 0x000fc00000000000 */
        /* <DEDUP_REMOVED lines=11> */
.L_x_5:


//--------------------- .nv.shared.reserved.0     --------------------------
	.section	.nv.shared.reserved.0,"aw",@nobits
	.weak		__nv_reservedSMEM_offset_0_alias
	.size		__nv_reservedSMEM_offset_0_alias, 0, 64
	.other		__nv_reservedSMEM_offset_0_alias,@"STO_CUDA_RESERVED_SHARED STV_DEFAULT"
__nv_reservedSMEM_offset_0_alias:
	.zero		0
	.zero		64


//--------------------- .nv.constant0._Z14matrixMultiplyPfS_S_ii --------------------------
	.section	.nv.constant0._Z14matrixMultiplyPfS_S_ii,"a",@progbits
	.sectionflags	@""
	.align	4
.nv.constant0._Z14matrixMultiplyPfS_S_ii:
	.zero		928


//--------------------- SYMBOLS --------------------------

	.type		.nv.reservedSmem.offset0,@object
	.size		.nv.reservedSmem.offset0,0x4
